	.headerflags	@"EF_CUDA_TEXMODE_UNIFIED EF_CUDA_64BIT_ADDRESS EF_CUDA_ACCELERATORS EF_CUDA_SM90 EF_CUDA_VIRTUAL_SM(EF_CUDA_SM90)"
	.elftype	@"ET_EXEC"


//--------------------- .nv.info                  --------------------------
	.section	.nv.info,"",@"SHT_CUDA_INFO"
	.align	4


	//----- nvinfo : EIATTR_REGCOUNT
	.align		4
        /*0000*/ 	.byte	0x04, 0x2f
        /*0002*/ 	.short	(.L_3 - .L_2)
	.align		4
.L_2:
        /*0004*/ 	.word	index@(triton_poi_fused__native_batch_norm_legit_no_training_cat_relu_8)
        /*0008*/ 	.word	0x00000020


	//----- nvinfo : EIATTR_MIN_STACK_SIZE
	.align		4
.L_3:
        /*000c*/ 	.byte	0x04, 0x12
        /*000e*/ 	.short	(.L_5 - .L_4)
	.align		4
.L_4:
        /*0010*/ 	.word	index@(triton_poi_fused__native_batch_norm_legit_no_training_cat_relu_8)
        /*0014*/ 	.word	0x00000000


	//----- nvinfo : EIATTR_FRAME_SIZE
	.align		4
.L_5:
        /*0018*/ 	.byte	0x04, 0x11
        /*001a*/ 	.short	(.L_7 - .L_6)
	.align		4
.L_6:
        /*001c*/ 	.word	index@(triton_poi_fused__native_batch_norm_legit_no_training_cat_relu_8)
        /*0020*/ 	.word	0x00000000


	//----- nvinfo : EIATTR_MIN_STACK_SIZE
	.align		4
.L_7:
        /*0024*/ 	.byte	0x04, 0x12
        /*0026*/ 	.short	(.L_9 - .L_8)
	.align		4
.L_8:
        /*0028*/ 	.word	index@(triton_poi_fused__native_batch_norm_legit_no_training_cat_relu_8)
        /*002c*/ 	.word	0x00000000
.L_9:


//--------------------- .nv.info.triton_poi_fused__native_batch_norm_legit_no_training_cat_relu_8 --------------------------
	.section	.nv.info.triton_poi_fused__native_batch_norm_legit_no_training_cat_relu_8,"",@"SHT_CUDA_INFO"
	.sectionflags	@""
	.align	4


	//----- nvinfo : EIATTR_CUDA_API_VERSION
	.align		4
        /*0000*/ 	.byte	0x04, 0x37
        /*0002*/ 	.short	(.L_11 - .L_10)
.L_10:
        /*0004*/ 	.word	0x0000007c


	//----- nvinfo : EIATTR_KPARAM_INFO
	.align		4
.L_11:
        /*0008*/ 	.byte	0x04, 0x17
        /*000a*/ 	.short	(.L_13 - .L_12)
.L_12:
        /*000c*/ 	.word	0x00000000
        /*0010*/ 	.short	0x0008
        /*0012*/ 	.short	0x0040
        /*0014*/ 	.byte	0x00, 0xf0, 0x11, 0x00


	//----- nvinfo : EIATTR_KPARAM_INFO
	.align		4
.L_13:
        /*0018*/ 	.byte	0x04, 0x17
        /*001a*/ 	.short	(.L_15 - .L_14)
.L_14:
        /*001c*/ 	.word	0x00000000
        /*0020*/ 	.short	0x0007
        /*0022*/ 	.short	0x0038
        /*0024*/ 	.byte	0x00, 0xf4, 0x21, 0x00


	//----- nvinfo : EIATTR_KPARAM_INFO
	.align		4
.L_15:
        /*0028*/ 	.byte	0x04, 0x17
        /*002a*/ 	.short	(.L_17 - .L_16)
.L_16:
        /*002c*/ 	.word	0x00000000
        /*0030*/ 	.short	0x0006
        /*0032*/ 	.short	0x0030
        /*0034*/ 	.byte	0x00, 0xf4, 0x21, 0x00


	//----- nvinfo : EIATTR_KPARAM_INFO
	.align		4
.L_17:
        /*0038*/ 	.byte	0x04, 0x17
        /*003a*/ 	.short	(.L_19 - .L_18)
.L_18:
        /*003c*/ 	.word	0x00000000
        /*0040*/ 	.short	0x0005
        /*0042*/ 	.short	0x0028
        /*0044*/ 	.byte	0x00, 0xf4, 0x21, 0x00


	//----- nvinfo : EIATTR_KPARAM_INFO
	.align		4
.L_19:
        /*0048*/ 	.byte	0x04, 0x17
        /*004a*/ 	.short	(.L_21 - .L_20)
.L_20:
        /*004c*/ 	.word	0x00000000
        /*0050*/ 	.short	0x0004
        /*0052*/ 	.short	0x0020
        /*0054*/ 	.byte	0x00, 0xf4, 0x21, 0x00


	//----- nvinfo : EIATTR_KPARAM_INFO
	.align		4
.L_21:
        /*0058*/ 	.byte	0x04, 0x17
        /*005a*/ 	.short	(.L_23 - .L_22)
.L_22:
        /*005c*/ 	.word	0x00000000
        /*0060*/ 	.short	0x0003
        /*0062*/ 	.short	0x0018
        /*0064*/ 	.byte	0x00, 0xf4, 0x21, 0x00


	//----- nvinfo : EIATTR_KPARAM_INFO
	.align		4
.L_23:
        /*0068*/ 	.byte	0x04, 0x17
        /*006a*/ 	.short	(.L_25 - .L_24)
.L_24:
        /*006c*/ 	.word	0x00000000
        /*0070*/ 	.short	0x0002
        /*0072*/ 	.short	0x0010
        /*0074*/ 	.byte	0x00, 0xf4, 0x21, 0x00


	//----- nvinfo : EIATTR_KPARAM_INFO
	.align		4
.L_25:
        /*0078*/ 	.byte	0x04, 0x17
        /*007a*/ 	.short	(.L_27 - .L_26)
.L_26:
        /*007c*/ 	.word	0x00000000
        /*0080*/ 	.short	0x0001
        /*0082*/ 	.short	0x0008
        /*0084*/ 	.byte	0x00, 0xf4, 0x21, 0x00


	//----- nvinfo : EIATTR_KPARAM_INFO
	.align		4
.L_27:
        /*0088*/ 	.byte	0x04, 0x17
        /*008a*/ 	.short	(.L_29 - .L_28)
.L_28:
        /*008c*/ 	.word	0x00000000
        /*0090*/ 	.short	0x0000
        /*0092*/ 	.short	0x0000
        /*0094*/ 	.byte	0x00, 0xf4, 0x21, 0x00


	//----- nvinfo : EIATTR_SPARSE_MMA_MASK
	.align		4
.L_29:
        /*0098*/ 	.byte	0x03, 0x50
        /*009a*/ 	.short	0x0000


	//----- nvinfo : EIATTR_MAXREG_COUNT
	.align		4
        /*009c*/ 	.byte	0x03, 0x1b
        /*009e*/ 	.short	0x00ff


	//----- nvinfo : EIATTR_EXIT_INSTR_OFFSETS
	.align		4
        /*00a0*/ 	.byte	0x04, 0x1c
        /*00a2*/ 	.short	(.L_31 - .L_30)


	//   ....[0]....
.L_30:
        /*00a4*/ 	.word	0x00000b80


	//----- nvinfo : EIATTR_REQNTID
	.align		4
.L_31:
        /*00a8*/ 	.byte	0x04, 0x10
        /*00aa*/ 	.short	(.L_33 - .L_32)
.L_32:
        /*00ac*/ 	.word	0x00000080
        /*00b0*/ 	.word	0x00000001
        /*00b4*/ 	.word	0x00000001


	//----- nvinfo : EIATTR_CBANK_PARAM_SIZE
	.align		4
.L_33:
        /*00b8*/ 	.byte	0x03, 0x19
        /*00ba*/ 	.short	0x0044


	//----- nvinfo : EIATTR_PARAM_CBANK
	.align		4
        /*00bc*/ 	.byte	0x04, 0x0a
        /*00be*/ 	.short	(.L_35 - .L_34)
	.align		4
.L_34:
        /*00c0*/ 	.word	index@(.nv.constant0.triton_poi_fused__native_batch_norm_legit_no_training_cat_relu_8)
        /*00c4*/ 	.short	0x0210
        /*00c6*/ 	.short	0x0044


	//----- nvinfo : EIATTR_SW_WAR
	.align		4
.L_35:
        /*00c8*/ 	.byte	0x04, 0x36
        /*00ca*/ 	.short	(.L_37 - .L_36)
.L_36:
        /*00cc*/ 	.word	0x00000008
.L_37:


//--------------------- .nv.callgraph             --------------------------
	.section	.nv.callgraph,"",@"SHT_CUDA_CALLGRAPH"
	.align	4
	.sectionentsize	8
	.align		4
        /*0000*/ 	.word	0x00000000
	.align		4
        /*0004*/ 	.word	0xffffffff
	.align		4
        /*0008*/ 	.word	0x00000000
	.align		4
        /*000c*/ 	.word	0xfffffffe
	.align		4
        /*0010*/ 	.word	0x00000000
	.align		4
        /*0014*/ 	.word	0xfffffffd
	.align		4
        /*0018*/ 	.word	0x00000000
	.align		4
        /*001c*/ 	.word	0xfffffffc


//--------------------- .nv.constant4             --------------------------
	.section	.nv.constant4,"a",@progbits
	.align	8
	.align		8
.nv.constant4:
        /*0000*/ 	.dword	_$_str
	.align		8
        /*0008*/ 	.dword	_$_str_$_2


//--------------------- .text.triton_poi_fused__native_batch_norm_legit_no_training_cat_relu_8 --------------------------
	.section	.text.triton_poi_fused__native_batch_norm_legit_no_training_cat_relu_8,"ax",@progbits
	.align	128
        .global         triton_poi_fused__native_batch_norm_legit_no_training_cat_relu_8
        .type           triton_poi_fused__native_batch_norm_legit_no_training_cat_relu_8,@function
        .size           triton_poi_fused__native_batch_norm_legit_no_training_cat_relu_8,(.L_x_1 - triton_poi_fused__native_batch_norm_legit_no_training_cat_relu_8)
        .other          triton_poi_fused__native_batch_norm_legit_no_training_cat_relu_8,@"STO_CUDA_ENTRY STV_DEFAULT"
triton_poi_fused__native_batch_norm_legit_no_training_cat_relu_8:
.text.triton_poi_fused__native_batch_norm_legit_no_training_cat_relu_8:
[----:B------:R-:W-:Y:S01]  /*0000*/  LDC R1, c[0x0][0x28] ;  /* 0x00000a00ff017b82 */ /* 0x000fe20000000800 */
[----:B------:R-:W1:Y:S01]  /*0010*/  S2R R0, SR_TID.X ;  /* 0x0000000000007919 */ /* 0x000e620000002100 */
[----:B------:R-:W-:-:S06]  /*0020*/  IMAD.MOV.U32 R6, RZ, RZ, RZ ;  /* 0x000000ffff067224 */ /* 0x000fcc00078e00ff */
[----:B------:R-:W2:Y:S01]  /*0030*/  LDC.64 R2, c[0x0][0x228] ;  /* 0x00008a00ff027b82 */ /* 0x000ea20000000a00 */
[----:B------:R-:W-:Y:S01]  /*0040*/  IMAD.MOV.U32 R10, RZ, RZ, RZ ;  /* 0x000000ffff0a7224 */ /* 0x000fe200078e00ff */
[----:B------:R-:W3:Y:S01]  /*0050*/  S2R R25, SR_CTAID.X ;  /* 0x0000000000197919 */ /* 0x000ee20000002500 */
[----:B------:R-:W-:Y:S01]  /*0060*/  ULDC.64 UR4, c[0x0][0x208] ;  /* 0x0000820000047ab9 */ /* 0x000fe20000000a00 */
[----:B------:R-:W-:Y:S01]  /*0070*/  IMAD.MOV.U32 R24, RZ, RZ, RZ ;  /* 0x000000ffff187224 */ /* 0x000fe200078e00ff */
[----:B------:R-:W-:-:S03]  /*0080*/  ULDC.64 UR6, c[0x0][0x218] ;  /* 0x0000860000067ab9 */ /* 0x000fc60000000a00 */
[----:B------:R-:W4:Y:S08]  /*0090*/  LDC.64 R28, c[0x0][0x238] ;  /* 0x00008e00ff1c7b82 */ /* 0x000f300000000a00 */
[----:B------:R-:W5:Y:S01]  /*00a0*/  LDC.64 R16, c[0x0][0x210] ;  /* 0x00008400ff107b82 */ /* 0x000f620000000a00 */
[----:B-1----:R-:W-:Y:S01]  /*00b0*/  IMAD.SHL.U32 R0, R0, 0x4, RZ ;  /* 0x0000000400007824 */ /* 0x002fe200078e00ff */
[----:B---3--:R-:W-:-:S04]  /*00c0*/  SHF.R.S32.HI R9, RZ, 0x15, R25 ;  /* 0x00000015ff097819 */ /* 0x008fc80000011419 */
[----:B------:R-:W-:Y:S02]  /*00d0*/  LOP3.LUT R0, R0, 0x1fc, RZ, 0xc0, !PT ;  /* 0x000001fc00007812 */ /* 0x000fe400078ec0ff */
[----:B------:R-:W-:-:S03]  /*00e0*/  SGXT R9, R9, 0x1 ;  /* 0x000000010909781a */ /* 0x000fc60000000200 */
[----:B------:R-:W-:-:S04]  /*00f0*/  IMAD R25, R25, 0x400, R0 ;  /* 0x0000040019197824 */ /* 0x000fc800078e0200 */
[----:B------:R-:W-:Y:S01]  /*0100*/  VIADD R5, R25, 0x200 ;  /* 0x0000020019057836 */ /* 0x000fe20000000000 */
[----:B------:R-:W-:-:S04]  /*0110*/  LEA.HI R0, R9, R25, RZ, 0x8 ;  /* 0x0000001909007211 */ /* 0x000fc800078f40ff */
[----:B------:R-:W-:Y:S02]  /*0120*/  SHF.R.S32.HI R7, RZ, 0x8, R0 ;  /* 0x00000008ff077819 */ /* 0x000fe40000011400 */
[----:B------:R-:W-:-:S03]  /*0130*/  LEA.HI R9, R9, R5, RZ, 0x8 ;  /* 0x0000000509097211 */ /* 0x000fc600078f40ff */
[----:B------:R-:W-:Y:S01]  /*0140*/  IMAD.HI R6, R7, -0x7bdef7bd, R6 ;  /* 0x8421084307067827 */ /* 0x000fe200078e0206 */
[----:B------:R-:W-:-:S04]  /*0150*/  SHF.R.S32.HI R11, RZ, 0x8, R9 ;  /* 0x00000008ff0b7819 */ /* 0x000fc80000011409 */
[----:B------:R-:W-:Y:S01]  /*0160*/  SHF.R.U32.HI R9, RZ, 0x1f, R6 ;  /* 0x0000001fff097819 */ /* 0x000fe20000011606 */
[----:B------:R-:W-:-:S03]  /*0170*/  IMAD.HI R4, R11, -0x7bdef7bd, R10 ;  /* 0x842108430b047827 */ /* 0x000fc600078e020a */
[----:B------:R-:W-:Y:S02]  /*0180*/  LEA.HI.SX32 R6, R6, R9, 0x1a ;  /* 0x0000000906067211 */ /* 0x000fe400078fd2ff */
[----:B------:R-:W-:-:S03]  /*0190*/  SHF.R.U32.HI R9, RZ, 0x1f, R4 ;  /* 0x0000001fff097819 */ /* 0x000fc60000011604 */
[----:B------:R-:W-:Y:S01]  /*01a0*/  IMAD R7, R6, -0x7c, R7 ;  /* 0xffffff8406077824 */ /* 0x000fe200078e0207 */
[----:B------:R-:W-:-:S03]  /*01b0*/  LEA.HI.SX32 R23, R4, R9, 0x1a ;  /* 0x0000000904177211 */ /* 0x000fc600078fd2ff */
[----:B--2---:R-:W-:-:S04]  /*01c0*/  IMAD.WIDE R8, R7, 0x4, R2 ;  /* 0x0000000407087825 */ /* 0x004fc800078e0202 */
[----:B------:R-:W-:Y:S02]  /*01d0*/  IMAD R23, R23, -0x7c, R11 ;  /* 0xffffff8417177824 */ /* 0x000fe400078e020b */
[----:B------:R-:W2:Y:S02]  /*01e0*/  LDG.E.EL R8, desc[UR4][R8.64] ;  /* 0x0000000408087981 */ /* 0x000ea4000c2e1900 */
[----:B------:R-:W-:-:S06]  /*01f0*/  IMAD.WIDE R2, R23, 0x4, R2 ;  /* 0x0000000417027825 */ /* 0x000fcc00078e0202 */
[----:B------:R1:W3:Y:S01]  /*0200*/  LDG.E.EL R2, desc[UR4][R2.64] ;  /* 0x0000000402027981 */ /* 0x0002e2000c2e1900 */
[----:B------:R-:W-:Y:S01]  /*0210*/  IMAD.HI R27, R25, -0x7bdef7bd, R24 ;  /* 0x84210843191b7827 */ /* 0x000fe200078e0218 */
[----:B------:R-:W-:-:S03]  /*0220*/  LOP3.LUT R19, R0, 0xffffff00, RZ, 0xc0, !PT ;  /* 0xffffff0000137812 */ /* 0x000fc600078ec0ff */
[----:B------:R-:W-:Y:S02]  /*0230*/  IMAD.MOV.U32 R4, RZ, RZ, RZ ;  /* 0x000000ffff047224 */ /* 0x000fe400078e00ff */
[----:B------:R-:W-:Y:S02]  /*0240*/  IMAD.IADD R19, R25, 0x1, -R19 ;  /* 0x0000000119137824 */ /* 0x000fe400078e0a13 */
[----:B------:R-:W-:Y:S01]  /*0250*/  IMAD.HI R10, R5, -0x7bdef7bd, R4 ;  /* 0x84210843050a7827 */ /* 0x000fe200078e0204 */
[----:B------:R-:W-:Y:S02]  /*0260*/  SHF.R.U32.HI R4, RZ, 0x1f, R27 ;  /* 0x0000001fff047819 */ /* 0x000fe4000001161b */
[----:B------:R-:W-:Y:S02]  /*0270*/  SHF.R.S32.HI R18, RZ, 0x1f, R19 ;  /* 0x0000001fff127819 */ /* 0x000fe40000011413 */
[----:B------:R-:W-:Y:S02]  /*0280*/  LEA.HI.SX32 R27, R27, R4, 0x12 ;  /* 0x000000041b1b7211 */ /* 0x000fe400078f92ff */
[----:B-1----:R-:W-:-:S03]  /*0290*/  SHF.R.U32.HI R3, RZ, 0x1f, R10 ;  /* 0x0000001fff037819 */ /* 0x002fc6000001160a */
[----:B------:R-:W-:Y:S01]  /*02a0*/  IMAD R0, R27, 0xc00, RZ ;  /* 0x00000c001b007824 */ /* 0x000fe200078e02ff */
[----:B------:R-:W-:-:S04]  /*02b0*/  LEA.HI.SX32 R4, R10, R3, 0x12 ;  /* 0x000000030a047211 */ /* 0x000fc800078f92ff */
[----:B------:R-:W-:Y:S01]  /*02c0*/  SHF.R.S32.HI R10, RZ, 0x1f, R0 ;  /* 0x0000001fff0a7819 */ /* 0x000fe20000011400 */
[----:B------:R-:W-:-:S04]  /*02d0*/  IMAD R13, R4, -0x7c00, R5 ;  /* 0xffff8400040d7824 */ /* 0x000fc800078e0205 */
[----:B------:R-:W-:Y:S02]  /*02e0*/  IMAD R13, R4, 0x7000, R13 ;  /* 0x00007000040d7824 */ /* 0x000fe400078e020d */
[----:B--2---:R-:W-:Y:S01]  /*02f0*/  FADD R11, R8, 9.9999997473787516356e-06 ;  /* 0x3727c5ac080b7421 */ /* 0x004fe20000000000 */
[----:B------:R-:W-:-:S03]  /*0300*/  IMAD.SHL.U32 R8, R7, 0x100, RZ ;  /* 0x0000010007087824 */ /* 0x000fc600078e00ff */
[----:B------:R1:W2:Y:S02]  /*0310*/  MUFU.SQRT R21, R11 ;  /* 0x0000000b00157308 */ /* 0x0002a40000002000 */
[----:B------:R-:W-:Y:S01]  /*0320*/  IADD3 R0, P4, P5, R8, R19, R0 ;  /* 0x0000001308007210 */ /* 0x000fe20007d9e000 */
[----:B---3--:R-:W-:Y:S01]  /*0330*/  FADD R6, R2, 9.9999997473787516356e-06 ;  /* 0x3727c5ac02067421 */ /* 0x008fe20000000000 */
[----:B------:R-:W-:Y:S01]  /*0340*/  SHF.R.S32.HI R9, RZ, 0x1f, R8 ;  /* 0x0000001fff097819 */ /* 0x000fe20000011408 */
[----:B------:R-:W3:Y:S01]  /*0350*/  LDC.64 R2, c[0x0][0x220] ;  /* 0x00008800ff027b82 */ /* 0x000ee20000000a00 */
[----:B------:R-:W-:Y:S02]  /*0360*/  IMAD R8, R4, 0xc00, RZ ;  /* 0x00000c0004087824 */ /* 0x000fe400078e02ff */
[----:B------:R-:W-:Y:S01]  /*0370*/  IADD3.X R5, R9, R18, R10, P4, P5 ;  /* 0x0000001209057210 */ /* 0x000fe200027ea40a */
[----:B------:R-:W4:Y:S01]  /*0380*/  MUFU.SQRT R6, R6 ;  /* 0x0000000600067308 */ /* 0x000f220000002000 */
[----:B------:R-:W-:-:S02]  /*0390*/  IMAD.MOV.U32 R9, RZ, RZ, 0x3e800000 ;  /* 0x3e800000ff097424 */ /* 0x000fc400078e00ff */
[----:B------:R-:W-:Y:S01]  /*03a0*/  IMAD.SHL.U32 R4, R23, 0x100, RZ ;  /* 0x0000010017047824 */ /* 0x000fe200078e00ff */
[----:B-1----:R-:W1:Y:S01]  /*03b0*/  LDC.64 R10, c[0x0][0x230] ;  /* 0x00008c00ff0a7b82 */ /* 0x002e620000000a00 */
[C---:B--2---:R-:W-:Y:S02]  /*03c0*/  FSETP.GT.AND P2, PT, R21.reuse, 8.50705917302346158658e+37, PT ;  /* 0x7e8000001500780b */ /* 0x044fe40003f44000 */
[----:B------:R-:W-:Y:S02]  /*03d0*/  FSETP.GEU.AND P0, PT, R21, 1.175494350822287508e-38, PT ;  /* 0x008000001500780b */ /* 0x000fe40003f0e000 */
[----:B------:R-:W-:Y:S02]  /*03e0*/  FSEL R12, R9, 1, P2 ;  /* 0x3f800000090c7808 */ /* 0x000fe40001000000 */
[--C-:B------:R-:W-:Y:S02]  /*03f0*/  IADD3 R19, P4, P5, R4, R19, R8.reuse ;  /* 0x0000001304137210 */ /* 0x100fe40007d9e008 */
[----:B------:R-:W-:-:S02]  /*0400*/  SHF.R.S32.HI R8, RZ, 0x1f, R8 ;  /* 0x0000001fff087819 */ /* 0x000fc40000011408 */
[C---:B0---4-:R-:W-:Y:S02]  /*0410*/  FSETP.GT.AND P3, PT, R6.reuse, 8.50705917302346158658e+37, PT ;  /* 0x7e8000000600780b */ /* 0x051fe40003f64000 */
[----:B------:R-:W-:Y:S01]  /*0420*/  FSETP.GEU.AND P1, PT, R6, 1.175494350822287508e-38, PT ;  /* 0x008000000600780b */ /* 0x000fe20003f2e000 */
[----:B------:R-:W-:Y:S01]  /*0430*/  @P2 FMUL R21, R21, 0.25 ;  /* 0x3e80000015152820 */ /* 0x000fe20000400000 */
[----:B------:R-:W-:Y:S01]  /*0440*/  FSEL R9, R9, 1, P3 ;  /* 0x3f80000009097808 */ /* 0x000fe20001800000 */
[----:B------:R-:W-:Y:S01]  /*0450*/  @!P0 FMUL R12, R12, 16777216 ;  /* 0x4b8000000c0c8820 */ /* 0x000fe20000400000 */
[----:B------:R-:W-:Y:S01]  /*0460*/  SHF.R.S32.HI R15, RZ, 0x1f, R4 ;  /* 0x0000001fff0f7819 */ /* 0x000fe20000011404 */
[----:B------:R-:W-:Y:S01]  /*0470*/  @!P0 FMUL R21, R21, 16777216 ;  /* 0x4b80000015158820 */ /* 0x000fe20000400000 */
[----:B------:R-:W-:Y:S02]  /*0480*/  LEA R14, P2, R0, UR6, 0x2 ;  /* 0x00000006000e7c11 */ /* 0x000fe4000f8410ff */
[----:B------:R-:W-:-:S02]  /*0490*/  IADD3.X R18, R15, R18, R8, P4, P5 ;  /* 0x000000120f127210 */ /* 0x000fc400027ea408 */
[----:B------:R-:W-:Y:S01]  /*04a0*/  LEA.HI.X R15, R0, UR7, R5, 0x2, P2 ;  /* 0x00000007000f7c11 */ /* 0x000fe200090f1405 */
[----:B------:R-:W-:Y:S01]  /*04b0*/  @P3 FMUL R6, R6, 0.25 ;  /* 0x3e80000006063820 */ /* 0x000fe20000400000 */
[----:B------:R-:W0:Y:S01]  /*04c0*/  MUFU.RCP R21, R21 ;  /* 0x0000001500157308 */ /* 0x000e220000001000 */
[----:B------:R-:W-:Y:S01]  /*04d0*/  @!P1 FMUL R9, R9, 16777216 ;  /* 0x4b80000009099820 */ /* 0x000fe20000400000 */
[----:B---3--:R-:W-:-:S04]  /*04e0*/  IMAD.WIDE R4, R7, 0x4, R2 ;  /* 0x0000000407047825 */ /* 0x008fc800078e0202 */
[----:B------:R-:W-:Y:S01]  /*04f0*/  @!P1 FMUL R6, R6, 16777216 ;  /* 0x4b80000006069820 */ /* 0x000fe20000400000 */
[----:B------:R-:W-:Y:S01]  /*0500*/  IMAD.WIDE R2, R23, 0x4, R2 ;  /* 0x0000000417027825 */ /* 0x000fe200078e0202 */
[C---:B------:R-:W-:Y:S01]  /*0510*/  ISETP.GT.AND P0, PT, R7.reuse, 0x6f, PT ;  /* 0x0000006f0700780c */ /* 0x040fe20003f04270 */
[----:B------:R-:W2:Y:S03]  /*0520*/  LDG.E.EL R24, desc[UR4][R4.64] ;  /* 0x0000000404187981 */ /* 0x000ea6000c2e1900 */
[----:B------:R-:W3:Y:S01]  /*0530*/  MUFU.RCP R6, R6 ;  /* 0x0000000600067308 */ /* 0x000ee20000001000 */
[----:B------:R-:W-:Y:S01]  /*0540*/  ISETP.GE.AND P3, PT, R7, 0x70, PT ;  /* 0x000000700700780c */ /* 0x000fe20003f66270 */
[----:B------:R-:W4:Y:S01]  /*0550*/  LDG.E.EL R2, desc[UR4][R2.64] ;  /* 0x0000000402027981 */ /* 0x000f22000c2e1900 */
[----:B0-----:R-:W-:Y:S01]  /*0560*/  FMUL R21, R21, R12 ;  /* 0x0000000c15157220 */ /* 0x001fe20000400000 */
[----:B------:R-:W-:-:S02]  /*0570*/  IMAD R12, R27, -0x7c00, R25 ;  /* 0xffff84001b0c7824 */ /* 0x000fc400078e0219 */
[----:B---3--:R-:W-:Y:S01]  /*0580*/  FMUL R0, R6, R9 ;  /* 0x0000000906007220 */ /* 0x008fe20000400000 */
[----:B-1----:R-:W-:-:S04]  /*0590*/  IMAD.WIDE R8, R7, 0x4, R10 ;  /* 0x0000000407087825 */ /* 0x002fc800078e020a */
[----:B------:R-:W-:Y:S01]  /*05a0*/  IMAD.WIDE R10, R23, 0x4, R10 ;  /* 0x00000004170a7825 */ /* 0x000fe200078e020a */
[----:B------:R0:W3:Y:S03]  /*05b0*/  LDG.E.EL R3, desc[UR4][R8.64] ;  /* 0x0000000408037981 */ /* 0x0000e6000c2e1900 */
[----:B------:R-:W-:Y:S01]  /*05c0*/  IMAD R27, R27, 0x7000, R12 ;  /* 0x000070001b1b7824 */ /* 0x000fe200078e020c */
[----:B------:R1:W2:Y:S01]  /*05d0*/  LDG.E.EL R20, desc[UR4][R10.64] ;  /* 0x000000040a147981 */ /* 0x0002a2000c2e1900 */
[----:B0-----:R-:W-:Y:S01]  /*05e0*/  IMAD.WIDE R8, R7, 0x4, R28 ;  /* 0x0000000407087825 */ /* 0x001fe200078e021c */
[----:B------:R-:W-:Y:S02]  /*05f0*/  CS2R R4, SRZ ;  /* 0x0000000000047805 */ /* 0x000fe4000001ff00 */
[----:B------:R-:W-:Y:S02]  /*0600*/  CS2R R6, SRZ ;  /* 0x0000000000067805 */ /* 0x000fe4000001ff00 */
[----:B-1----:R-:W-:Y:S01]  /*0610*/  CS2R R10, SRZ ;  /* 0x00000000000a7805 */ /* 0x002fe2000001ff00 */
[----:B------:R0:W3:Y:S01]  /*0620*/  LDG.E.EL R22, desc[UR4][R8.64] ;  /* 0x0000000408167981 */ /* 0x0000e2000c2e1900 */
[----:B-----5:R-:W-:Y:S01]  /*0630*/  IMAD.WIDE R26, R27, 0x4, R16 ;  /* 0x000000041b1a7825 */ /* 0x020fe200078e0210 */
[----:B------:R-:W-:-:S02]  /*0640*/  ISETP.GE.AND P2, PT, R23, 0x70, PT ;  /* 0x000000701700780c */ /* 0x000fc40003f46270 */
[----:B------:R1:W5:Y:S01]  /*0650*/  @P0 LDG.E.128 R4, desc[UR4][R14.64+-0x1c000] ;  /* 0xfe4000040e040981 */ /* 0x000362000c1e1d00 */
[----:B0-----:R-:W-:Y:S01]  /*0660*/  CS2R R8, SRZ ;  /* 0x0000000000087805 */ /* 0x001fe2000001ff00 */
[----:B------:R-:W-:-:S05]  /*0670*/  IMAD.WIDE R16, R13, 0x4, R16 ;  /* 0x000000040d107825 */ /* 0x000fca00078e0210 */
[----:B------:R0:W2:Y:S01]  /*0680*/  @!P3 LDG.E.128 R8, desc[UR4][R26.64] ;  /* 0x000000041a08b981 */ /* 0x0000a2000c1e1d00 */
[----:B------:R-:W-:Y:S02]  /*0690*/  ISETP.GT.AND P1, PT, R23, 0x6f, PT ;  /* 0x0000006f1700780c */ /* 0x000fe40003f24270 */
[----:B------:R-:W-:Y:S02]  /*06a0*/  CS2R R12, SRZ ;  /* 0x00000000000c7805 */ /* 0x000fe4000001ff00 */
[----:B-1----:R-:W-:-:S06]  /*06b0*/  CS2R R14, SRZ ;  /* 0x00000000000e7805 */ /* 0x002fcc000001ff00 */
[----:B------:R1:W3:Y:S01]  /*06c0*/  @!P2 LDG.E.128 R12, desc[UR4][R16.64] ;  /* 0x00000004100ca981 */ /* 0x0002e2000c1e1d00 */
[----:B0-----:R-:W-:-:S04]  /*06d0*/  LEA R26, P4, R19, UR6, 0x2 ;  /* 0x00000006131a7c11 */ /* 0x001fc8000f8810ff */
[----:B------:R-:W-:Y:S02]  /*06e0*/  LEA.HI.X R27, R19, UR7, R18, 0x2, P4 ;  /* 0x00000007131b7c11 */ /* 0x000fe4000a0f1412 */
[----:B------:R-:W-:Y:S02]  /*06f0*/  CS2R R18, SRZ ;  /* 0x0000000000127805 */ /* 0x000fe4000001ff00 */
[----:B-1----:R-:W-:-:S06]  /*0700*/  CS2R R16, SRZ ;  /* 0x0000000000107805 */ /* 0x002fcc000001ff00 */
[----:B------:R0:W4:Y:S01]  /*0710*/  @P1 LDG.E.128 R16, desc[UR4][R26.64+-0x1c000] ;  /* 0xfe4000041a101981 */ /* 0x000122000c1e1d00 */
[----:B------:R-:W-:-:S05]  /*0720*/  IMAD.WIDE R28, R23, 0x4, R28 ;  /* 0x00000004171c7825 */ /* 0x000fca00078e021c */
[----:B------:R1:W4:Y:S01]  /*0730*/  LDG.E.EL R23, desc[UR4][R28.64] ;  /* 0x000000041c177981 */ /* 0x000322000c2e1900 */
[----:B-----5:R-:W-:Y:S02]  /*0740*/  SEL R4, R4, RZ, P0 ;  /* 0x000000ff04047207 */ /* 0x020fe40000000000 */
[----:B------:R-:W-:Y:S02]  /*0750*/  SEL R6, R6, RZ, P0 ;  /* 0x000000ff06067207 */ /* 0x000fe40000000000 */
[----:B0-----:R-:W-:Y:S02]  /*0760*/  SEL R26, R7, RZ, P0 ;  /* 0x000000ff071a7207 */ /* 0x001fe40000000000 */
[----:B--2---:R-:W-:-:S04]  /*0770*/  SEL R8, R8, RZ, !P3 ;  /* 0x000000ff08087207 */ /* 0x004fc80005800000 */
[----:B------:R-:W-:Y:S02]  /*0780*/  SEL R4, R8, R4, !P3 ;  /* 0x0000000408047207 */ /* 0x000fe40005800000 */
[----:B------:R-:W-:Y:S02]  /*0790*/  SEL R8, R9, RZ, !P3 ;  /* 0x000000ff09087207 */ /* 0x000fe40005800000 */
[----:B------:R-:W-:Y:S02]  /*07a0*/  SEL R9, R10, RZ, !P3 ;  /* 0x000000ff0a097207 */ /* 0x000fe40005800000 */
[----:B------:R-:W-:Y:S02]  /*07b0*/  SEL R5, R5, RZ, P0 ;  /* 0x000000ff05057207 */ /* 0x000fe40000000000 */
[----:B------:R-:W-:Y:S02]  /*07c0*/  SEL R7, R11, RZ, !P3 ;  /* 0x000000ff0b077207 */ /* 0x000fe40005800000 */
[----:B------:R-:W-:-:S02]  /*07d0*/  SEL R6, R9, R6, !P3 ;  /* 0x0000000609067207 */ /* 0x000fc40005800000 */
[----:B------:R-:W-:Y:S02]  /*07e0*/  SEL R5, R8, R5, !P3 ;  /* 0x0000000508057207 */ /* 0x000fe40005800000 */
[----:B------:R-:W-:Y:S01]  /*07f0*/  SEL R7, R7, R26, !P3 ;  /* 0x0000001a07077207 */ /* 0x000fe20005800000 */
[----:B------:R-:W-:Y:S01]  /*0800*/  FADD R8, -R24, R6 ;  /* 0x0000000618087221 */ /* 0x000fe20000000100 */
[----:B---3--:R-:W-:Y:S01]  /*0810*/  SEL R12, R12, RZ, !P2 ;  /* 0x000000ff0c0c7207 */ /* 0x008fe20005000000 */
[C---:B------:R-:W-:Y:S01]  /*0820*/  FADD R10, -R24.reuse, R5 ;  /* 0x00000005180a7221 */ /* 0x040fe20000000100 */
[----:B------:R-:W-:Y:S01]  /*0830*/  SEL R13, R13, RZ, !P2 ;  /* 0x000000ff0d0d7207 */ /* 0x000fe20005000000 */
[C---:B------:R-:W-:Y:S01]  /*0840*/  FADD R26, -R24.reuse, R7 ;  /* 0x00000007181a7221 */ /* 0x040fe20000000100 */
[----:B------:R-:W-:Y:S01]  /*0850*/  FADD R24, -R24, R4 ;  /* 0x0000000418187221 */ /* 0x000fe20000000100 */
[----:B----4-:R-:W-:Y:S01]  /*0860*/  @P2 SEL R12, R16, RZ, P1 ;  /* 0x000000ff100c2207 */ /* 0x010fe20000800000 */
[----:B------:R-:W-:Y:S01]  /*0870*/  FMUL R11, R21, R8 ;  /* 0x00000008150b7220 */ /* 0x000fe20000400000 */
[----:B------:R-:W-:Y:S01]  /*0880*/  @P2 SEL R13, R17, RZ, P1 ;  /* 0x000000ff110d2207 */ /* 0x000fe20000800000 */
[----:B------:R-:W0:Y:S01]  /*0890*/  LDC.64 R8, c[0x0][0x248] ;  /* 0x00009200ff087b82 */ /* 0x000e220000000a00 */
[C---:B------:R-:W-:Y:S01]  /*08a0*/  FMUL R10, R21.reuse, R10 ;  /* 0x0000000a150a7220 */ /* 0x040fe20000400000 */
[C---:B------:R-:W-:Y:S01]  /*08b0*/  FMUL R27, R21.reuse, R26 ;  /* 0x0000001a151b7220 */ /* 0x040fe20000400000 */
[----:B------:R-:W-:Y:S01]  /*08c0*/  SEL R14, R14, RZ, !P2 ;  /* 0x000000ff0e0e7207 */ /* 0x000fe20005000000 */
[----:B------:R-:W-:Y:S01]  /*08d0*/  FMUL R21, R21, R24 ;  /* 0x0000001815157220 */ /* 0x000fe20000400000 */
[----:B------:R-:W-:-:S03]  /*08e0*/  SEL R15, R15, RZ, !P2 ;  /* 0x000000ff0f0f7207 */ /* 0x000fc60005000000 */
[----:B------:R-:W2:Y:S01]  /*08f0*/  LDC.64 R16, c[0x0][0x240] ;  /* 0x00009000ff107b82 */ /* 0x000ea20000000a00 */
[----:B------:R-:W-:Y:S02]  /*0900*/  @P2 SEL R14, R18, RZ, P1 ;  /* 0x000000ff120e2207 */ /* 0x000fe40000800000 */
[----:B------:R-:W-:Y:S01]  /*0910*/  @P2 SEL R15, R19, RZ, P1 ;  /* 0x000000ff130f2207 */ /* 0x000fe20000800000 */
[C-C-:B------:R-:W-:Y:S01]  /*0920*/  FFMA R10, R3.reuse, R10, R22.reuse ;  /* 0x0000000a030a7223 */ /* 0x140fe20000000016 */
[C-C-:B------:R-:W-:Y:S01]  /*0930*/  FFMA R21, R3.reuse, R21, R22.reuse ;  /* 0x0000001503157223 */ /* 0x140fe20000000016 */
[C-C-:B------:R-:W-:Y:S01]  /*0940*/  FFMA R11, R3.reuse, R11, R22.reuse ;  /* 0x0000000b030b7223 */ /* 0x140fe20000000016 */
[----:B------:R-:W-:Y:S01]  /*0950*/  FFMA R27, R3, R27, R22 ;  /* 0x0000001b031b7223 */ /* 0x000fe20000000016 */
[C---:B------:R-:W-:Y:S01]  /*0960*/  FADD R19, -R2.reuse, R13 ;  /* 0x0000000d02137221 */ /* 0x040fe20000000100 */
[C---:B------:R-:W-:Y:S01]  /*0970*/  FADD R3, -R2.reuse, R12 ;  /* 0x0000000c02037221 */ /* 0x040fe20000000100 */
[C---:B-1----:R-:W-:Y:S01]  /*0980*/  FADD R29, -R2.reuse, R14 ;  /* 0x0000000e021d7221 */ /* 0x042fe20000000100 */
[----:B------:R-:W-:Y:S01]  /*0990*/  FADD R2, -R2, R15 ;  /* 0x0000000f02027221 */ /* 0x000fe20000000100 */
[C---:B------:R-:W-:Y:S01]  /*09a0*/  FMUL R19, R0.reuse, R19 ;  /* 0x0000001300137220 */ /* 0x040fe20000400000 */
[C---:B------:R-:W-:Y:S01]  /*09b0*/  FMUL R18, R0.reuse, R3 ;  /* 0x0000000300127220 */ /* 0x040fe20000400000 */
[C---:B------:R-:W-:Y:S01]  /*09c0*/  FMUL R24, R0.reuse, R29 ;  /* 0x0000001d00187220 */ /* 0x040fe20000400000 */
[----:B------:R-:W-:Y:S01]  /*09d0*/  FMUL R2, R0, R2 ;  /* 0x0000000200027220 */ /* 0x000fe20000400000 */
[C-C-:B------:R-:W-:Y:S01]  /*09e0*/  FFMA R22, R20.reuse, R19, R23.reuse ;  /* 0x0000001314167223 */ /* 0x140fe20000000017 */
[C-C-:B------:R-:W-:Y:S01]  /*09f0*/  FFMA R0, R20.reuse, R18, R23.reuse ;  /* 0x0000001214007223 */ /* 0x140fe20000000017 */
[C-C-:B------:R-:W-:Y:S01]  /*0a00*/  FFMA R24, R20.reuse, R24, R23.reuse ;  /* 0x0000001814187223 */ /* 0x140fe20000000017 */
[----:B------:R-:W-:Y:S01]  /*0a10*/  FFMA R20, R20, R2, R23 ;  /* 0x0000000214147223 */ /* 0x000fe20000000017 */
[----:B------:R-:W-:-:S02]  /*0a20*/  FSETP.GEU.AND P6, PT, R27, RZ, PT ;  /* 0x000000ff1b00720b */ /* 0x000fc40003fce000 */
[----:B------:R-:W-:Y:S02]  /*0a30*/  FSETP.GEU.AND P0, PT, R11, RZ, PT ;  /* 0x000000ff0b00720b */ /* 0x000fe40003f0e000 */
[----:B------:R-:W-:Y:S02]  /*0a40*/  FSETP.GEU.AND P1, PT, R10, RZ, PT ;  /* 0x000000ff0a00720b */ /* 0x000fe40003f2e000 */
[----:B------:R-:W-:Y:S02]  /*0a50*/  SEL R19, R27, RZ, P6 ;  /* 0x000000ff1b137207 */ /* 0x000fe40003000000 */
[----:B------:R-:W-:Y:S02]  /*0a60*/  FSETP.GEU.AND P2, PT, R21, RZ, PT ;  /* 0x000000ff1500720b */ /* 0x000fe40003f4e000 */
[----:B------:R-:W-:Y:S02]  /*0a70*/  FSETP.GEU.AND P3, PT, R20, RZ, PT ;  /* 0x000000ff1400720b */ /* 0x000fe40003f6e000 */
[----:B------:R-:W-:-:S02]  /*0a80*/  FSETP.GEU.AND P4, PT, R24, RZ, PT ;  /* 0x000000ff1800720b */ /* 0x000fc40003f8e000 */
[----:B------:R-:W-:Y:S02]  /*0a90*/  FSETP.GEU.AND P5, PT, R22, RZ, PT ;  /* 0x000000ff1600720b */ /* 0x000fe40003fae000 */
[----:B------:R-:W-:Y:S01]  /*0aa0*/  FSETP.GEU.AND P6, PT, R0, RZ, PT ;  /* 0x000000ff0000720b */ /* 0x000fe20003fce000 */
[----:B--2---:R-:W-:Y:S01]  /*0ab0*/  IMAD.WIDE R2, R25, 0x4, R16 ;  /* 0x0000000419027825 */ /* 0x004fe200078e0210 */
[----:B------:R-:W-:Y:S02]  /*0ac0*/  SEL R18, R11, RZ, P0 ;  /* 0x000000ff0b127207 */ /* 0x000fe40000000000 */
[----:B------:R-:W-:Y:S01]  /*0ad0*/  SEL R17, R10, RZ, P1 ;  /* 0x000000ff0a117207 */ /* 0x000fe20000800000 */
[----:B0-----:R-:W-:Y:S01]  /*0ae0*/  IMAD.WIDE R28, R25, 0x4, R8 ;  /* 0x00000004191c7825 */ /* 0x001fe200078e0208 */
[----:B------:R-:W-:Y:S02]  /*0af0*/  SEL R16, R21, RZ, P2 ;  /* 0x000000ff15107207 */ /* 0x000fe40001000000 */
[----:B------:R-:W-:-:S02]  /*0b00*/  SEL R11, R20, RZ, P3 ;  /* 0x000000ff140b7207 */ /* 0x000fc40001800000 */
[----:B------:R-:W-:Y:S02]  /*0b10*/  SEL R10, R24, RZ, P4 ;  /* 0x000000ff180a7207 */ /* 0x000fe40002000000 */
[----:B------:R-:W-:Y:S02]  /*0b20*/  SEL R9, R22, RZ, P5 ;  /* 0x000000ff16097207 */ /* 0x000fe40002800000 */
[----:B------:R-:W-:Y:S01]  /*0b30*/  SEL R8, R0, RZ, P6 ;  /* 0x000000ff00087207 */ /* 0x000fe20003000000 */
[----:B------:R-:W-:Y:S04]  /*0b40*/  STG.E.128 desc[UR4][R2.64], R4 ;  /* 0x0000000402007986 */ /* 0x000fe8000c101d04 */
[----:B------:R-:W-:Y:S04]  /*0b50*/  STG.E.128 desc[UR4][R2.64+0x800], R12 ;  /* 0x0008000c02007986 */ /* 0x000fe8000c101d04 */
[----:B------:R-:W-:Y:S04]  /*0b60*/  STG.E.128 desc[UR4][R28.64], R16 ;  /* 0x000000101c007986 */ /* 0x000fe8000c101d04 */
[----:B------:R-:W-:Y:S01]  /*0b70*/  STG.E.128 desc[UR4][R28.64+0x800], R8 ;  /* 0x000800081c007986 */ /* 0x000fe2000c101d04 */
[----:B------:R-:W-:Y:S05]  /*0b80*/  EXIT ;  /* 0x000000000000794d */ /* 0x000fea0003800000 */
.L_x_0:
[----:B------:R-:W-:-:S00]  /*0b90*/  BRA `(.L_x_0) ;  /* 0xfffffffc00fc7947 */ /* 0x000fc0000383ffff */
[----:B------:R-:W-:-:S00]  /*0ba0*/  NOP ;  /* 0x0000000000007918 */ /* 0x000fc00000000000 */
        /* <DEDUP_REMOVED lines=13> */
.L_x_1:


//--------------------- .nv.global.init           --------------------------
	.section	.nv.global.init,"aw",@progbits
.nv.global.init:
	.type		_$_str,@object
	.size		_$_str,(_$_str_$_2 - _$_str)
_$_str:
        /*0000*/ 	.byte	0x5f, 0x5f, 0x43, 0x55, 0x44, 0x41, 0x5f, 0x46, 0x54, 0x5a, 0x00
	.type		_$_str_$_2,@object
	.size		_$_str_$_2,(.L_1 - _$_str_$_2)
_$_str_$_2:
        /*000b*/ 	.byte	0x5f, 0x5f, 0x43, 0x55, 0x44, 0x41, 0x5f, 0x50, 0x52, 0x45, 0x43, 0x5f, 0x53, 0x51, 0x52, 0x54
        /*001b*/ 	.byte	0x00
.L_1:


//--------------------- .nv.constant0.triton_poi_fused__native_batch_norm_legit_no_training_cat_relu_8 --------------------------
	.section	.nv.constant0.triton_poi_fused__native_batch_norm_legit_no_training_cat_relu_8,"a",@progbits
	.sectionflags	@""
	.align	4
.nv.constant0.triton_poi_fused__native_batch_norm_legit_no_training_cat_relu_8:
	.zero		596
